	.headerflags	@"EF_CUDA_TEXMODE_UNIFIED EF_CUDA_64BIT_ADDRESS EF_CUDA_ACCELERATORS EF_CUDA_SM90 EF_CUDA_VIRTUAL_SM(EF_CUDA_SM90)"
	.elftype	@"ET_EXEC"


//--------------------- .nv.info                  --------------------------
	.section	.nv.info,"",@"SHT_CUDA_INFO"
	.align	4


	//----- nvinfo : EIATTR_REGCOUNT
	.align		4
        /*0000*/ 	.byte	0x04, 0x2f
        /*0002*/ 	.short	(.L_3 - .L_2)
	.align		4
.L_2:
        /*0004*/ 	.word	index@(triton_poi_fused__native_batch_norm_legit_no_training_convolution_6)
        /*0008*/ 	.word	0x00000013


	//----- nvinfo : EIATTR_MIN_STACK_SIZE
	.align		4
.L_3:
        /*000c*/ 	.byte	0x04, 0x12
        /*000e*/ 	.short	(.L_5 - .L_4)
	.align		4
.L_4:
        /*0010*/ 	.word	index@(triton_poi_fused__native_batch_norm_legit_no_training_convolution_6)
        /*0014*/ 	.word	0x00000000


	//----- nvinfo : EIATTR_FRAME_SIZE
	.align		4
.L_5:
        /*0018*/ 	.byte	0x04, 0x11
        /*001a*/ 	.short	(.L_7 - .L_6)
	.align		4
.L_6:
        /*001c*/ 	.word	index@(triton_poi_fused__native_batch_norm_legit_no_training_convolution_6)
        /*0020*/ 	.word	0x00000000


	//----- nvinfo : EIATTR_MIN_STACK_SIZE
	.align		4
.L_7:
        /*0024*/ 	.byte	0x04, 0x12
        /*0026*/ 	.short	(.L_9 - .L_8)
	.align		4
.L_8:
        /*0028*/ 	.word	index@(triton_poi_fused__native_batch_norm_legit_no_training_convolution_6)
        /*002c*/ 	.word	0x00000000
.L_9:


//--------------------- .nv.info.triton_poi_fused__native_batch_norm_legit_no_training_convolution_6 --------------------------
	.section	.nv.info.triton_poi_fused__native_batch_norm_legit_no_training_convolution_6,"",@"SHT_CUDA_INFO"
	.sectionflags	@""
	.align	4


	//----- nvinfo : EIATTR_CUDA_API_VERSION
	.align		4
        /*0000*/ 	.byte	0x04, 0x37
        /*0002*/ 	.short	(.L_11 - .L_10)
.L_10:
        /*0004*/ 	.word	0x0000007c


	//----- nvinfo : EIATTR_KPARAM_INFO
	.align		4
.L_11:
        /*0008*/ 	.byte	0x04, 0x17
        /*000a*/ 	.short	(.L_13 - .L_12)
.L_12:
        /*000c*/ 	.word	0x00000000
        /*0010*/ 	.short	0x0007
        /*0012*/ 	.short	0x0038
        /*0014*/ 	.byte	0x00, 0xf0, 0x11, 0x00


	//----- nvinfo : EIATTR_KPARAM_INFO
	.align		4
.L_13:
        /*0018*/ 	.byte	0x04, 0x17
        /*001a*/ 	.short	(.L_15 - .L_14)
.L_14:
        /*001c*/ 	.word	0x00000000
        /*0020*/ 	.short	0x0006
        /*0022*/ 	.short	0x0030
        /*0024*/ 	.byte	0x00, 0xf4, 0x21, 0x00


	//----- nvinfo : EIATTR_KPARAM_INFO
	.align		4
.L_15:
        /*0028*/ 	.byte	0x04, 0x17
        /*002a*/ 	.short	(.L_17 - .L_16)
.L_16:
        /*002c*/ 	.word	0x00000000
        /*0030*/ 	.short	0x0005
        /*0032*/ 	.short	0x0028
        /*0034*/ 	.byte	0x00, 0xf4, 0x21, 0x00


	//----- nvinfo : EIATTR_KPARAM_INFO
	.align		4
.L_17:
        /*0038*/ 	.byte	0x04, 0x17
        /*003a*/ 	.short	(.L_19 - .L_18)
.L_18:
        /*003c*/ 	.word	0x00000000
        /*0040*/ 	.short	0x0004
        /*0042*/ 	.short	0x0020
        /*0044*/ 	.byte	0x00, 0xf4, 0x21, 0x00


	//----- nvinfo : EIATTR_KPARAM_INFO
	.align		4
.L_19:
        /*0048*/ 	.byte	0x04, 0x17
        /*004a*/ 	.short	(.L_21 - .L_20)
.L_20:
        /*004c*/ 	.word	0x00000000
        /*0050*/ 	.short	0x0003
        /*0052*/ 	.short	0x0018
        /*0054*/ 	.byte	0x00, 0xf4, 0x21, 0x00


	//----- nvinfo : EIATTR_KPARAM_INFO
	.align		4
.L_21:
        /*0058*/ 	.byte	0x04, 0x17
        /*005a*/ 	.short	(.L_23 - .L_22)
.L_22:
        /*005c*/ 	.word	0x00000000
        /*0060*/ 	.short	0x0002
        /*0062*/ 	.short	0x0010
        /*0064*/ 	.byte	0x00, 0xf4, 0x21, 0x00


	//----- nvinfo : EIATTR_KPARAM_INFO
	.align		4
.L_23:
        /*0068*/ 	.byte	0x04, 0x17
        /*006a*/ 	.short	(.L_25 - .L_24)
.L_24:
        /*006c*/ 	.word	0x00000000
        /*0070*/ 	.short	0x0001
        /*0072*/ 	.short	0x0008
        /*0074*/ 	.byte	0x00, 0xf4, 0x21, 0x00


	//----- nvinfo : EIATTR_KPARAM_INFO
	.align		4
.L_25:
        /*0078*/ 	.byte	0x04, 0x17
        /*007a*/ 	.short	(.L_27 - .L_26)
.L_26:
        /*007c*/ 	.word	0x00000000
        /*0080*/ 	.short	0x0000
        /*0082*/ 	.short	0x0000
        /*0084*/ 	.byte	0x00, 0xf4, 0x21, 0x00


	//----- nvinfo : EIATTR_SPARSE_MMA_MASK
	.align		4
.L_27:
        /*0088*/ 	.byte	0x03, 0x50
        /*008a*/ 	.short	0x0000


	//----- nvinfo : EIATTR_MAXREG_COUNT
	.align		4
        /*008c*/ 	.byte	0x03, 0x1b
        /*008e*/ 	.short	0x00ff


	//----- nvinfo : EIATTR_EXIT_INSTR_OFFSETS
	.align		4
        /*0090*/ 	.byte	0x04, 0x1c
        /*0092*/ 	.short	(.L_29 - .L_28)


	//   ....[0]....
.L_28:
        /*0094*/ 	.word	0x00000330


	//----- nvinfo : EIATTR_REQNTID
	.align		4
.L_29:
        /*0098*/ 	.byte	0x04, 0x10
        /*009a*/ 	.short	(.L_31 - .L_30)
.L_30:
        /*009c*/ 	.word	0x00000080
        /*00a0*/ 	.word	0x00000001
        /*00a4*/ 	.word	0x00000001


	//----- nvinfo : EIATTR_CBANK_PARAM_SIZE
	.align		4
.L_31:
        /*00a8*/ 	.byte	0x03, 0x19
        /*00aa*/ 	.short	0x003c


	//----- nvinfo : EIATTR_PARAM_CBANK
	.align		4
        /*00ac*/ 	.byte	0x04, 0x0a
        /*00ae*/ 	.short	(.L_33 - .L_32)
	.align		4
.L_32:
        /*00b0*/ 	.word	index@(.nv.constant0.triton_poi_fused__native_batch_norm_legit_no_training_convolution_6)
        /*00b4*/ 	.short	0x0210
        /*00b6*/ 	.short	0x003c


	//----- nvinfo : EIATTR_SW_WAR
	.align		4
.L_33:
        /*00b8*/ 	.byte	0x04, 0x36
        /*00ba*/ 	.short	(.L_35 - .L_34)
.L_34:
        /*00bc*/ 	.word	0x00000008
.L_35:


//--------------------- .nv.callgraph             --------------------------
	.section	.nv.callgraph,"",@"SHT_CUDA_CALLGRAPH"
	.align	4
	.sectionentsize	8
	.align		4
        /*0000*/ 	.word	0x00000000
	.align		4
        /*0004*/ 	.word	0xffffffff
	.align		4
        /*0008*/ 	.word	0x00000000
	.align		4
        /*000c*/ 	.word	0xfffffffe
	.align		4
        /*0010*/ 	.word	0x00000000
	.align		4
        /*0014*/ 	.word	0xfffffffd
	.align		4
        /*0018*/ 	.word	0x00000000
	.align		4
        /*001c*/ 	.word	0xfffffffc


//--------------------- .nv.constant4             --------------------------
	.section	.nv.constant4,"a",@progbits
	.align	8
	.align		8
.nv.constant4:
        /*0000*/ 	.dword	_$_str
	.align		8
        /*0008*/ 	.dword	_$_str_$_2


//--------------------- .text.triton_poi_fused__native_batch_norm_legit_no_training_convolution_6 --------------------------
	.section	.text.triton_poi_fused__native_batch_norm_legit_no_training_convolution_6,"ax",@progbits
	.align	128
        .global         triton_poi_fused__native_batch_norm_legit_no_training_convolution_6
        .type           triton_poi_fused__native_batch_norm_legit_no_training_convolution_6,@function
        .size           triton_poi_fused__native_batch_norm_legit_no_training_convolution_6,(.L_x_1 - triton_poi_fused__native_batch_norm_legit_no_training_convolution_6)
        .other          triton_poi_fused__native_batch_norm_legit_no_training_convolution_6,@"STO_CUDA_ENTRY STV_DEFAULT"
triton_poi_fused__native_batch_norm_legit_no_training_convolution_6:
.text.triton_poi_fused__native_batch_norm_legit_no_training_convolution_6:
[----:B------:R-:W-:Y:S01]  /*0000*/  LDC R1, c[0x0][0x28] ;  /* 0x00000a00ff017b82 */ /* 0x000fe20000000800 */
[----:B------:R-:W1:Y:S07]  /*0010*/  S2R R0, SR_TID.X ;  /* 0x0000000000007919 */ /* 0x000e6e0000002100 */
[----:B------:R-:W2:Y:S01]  /*0020*/  LDC.64 R10, c[0x0][0x228] ;  /* 0x00008a00ff0a7b82 */ /* 0x000ea20000000a00 */
[----:B------:R-:W-:Y:S01]  /*0030*/  ULDC.64 UR4, c[0x0][0x208] ;  /* 0x0000820000047ab9 */ /* 0x000fe20000000a00 */
[----:B------:R-:W3:Y:S06]  /*0040*/  S2R R3, SR_CTAID.X ;  /* 0x0000000000037919 */ /* 0x000eec0000002500 */
[----:B------:R-:W4:Y:S08]  /*0050*/  LDC.64 R6, c[0x0][0x218] ;  /* 0x00008600ff067b82 */ /* 0x000f300000000a00 */
[----:B------:R-:W5:Y:S08]  /*0060*/  LDC.64 R8, c[0x0][0x220] ;  /* 0x00008800ff087b82 */ /* 0x000f700000000a00 */
[----:B------:R-:W4:Y:S01]  /*0070*/  LDC.64 R12, c[0x0][0x230] ;  /* 0x00008c00ff0c7b82 */ /* 0x000f220000000a00 */
[----:B-1----:R-:W-:-:S02]  /*0080*/  LOP3.LUT R0, R0, 0x7f, RZ, 0xc0, !PT ;  /* 0x0000007f00007812 */ /* 0x002fc400078ec0ff */
[----:B---3--:R-:W-:Y:S02]  /*0090*/  SHF.R.S32.HI R2, RZ, 0x18, R3 ;  /* 0x00000018ff027819 */ /* 0x008fe40000011403 */
[----:B------:R-:W-:Y:S02]  /*00a0*/  LEA R0, R3, R0, 0x7 ;  /* 0x0000000003007211 */ /* 0x000fe400078e38ff */
[----:B------:R-:W-:-:S04]  /*00b0*/  SGXT R3, R2, 0x1 ;  /* 0x000000010203781a */ /* 0x000fc80000000200 */
[----:B------:R-:W-:-:S04]  /*00c0*/  LEA.HI R3, R3, R0, RZ, 0x6 ;  /* 0x0000000003037211 */ /* 0x000fc800078f30ff */
[----:B------:R-:W-:-:S05]  /*00d0*/  SHF.R.S32.HI R3, RZ, 0x6, R3 ;  /* 0x00000006ff037819 */ /* 0x000fca0000011403 */
[----:B------:R-:W-:-:S05]  /*00e0*/  IMAD.HI R2, R3, 0x2aaaaaab, RZ ;  /* 0x2aaaaaab03027827 */ /* 0x000fca00078e02ff */
[----:B------:R-:W-:-:S04]  /*00f0*/  SHF.R.U32.HI R5, RZ, 0x1f, R2 ;  /* 0x0000001fff057819 */ /* 0x000fc80000011602 */
[----:B------:R-:W-:Y:S02]  /*0100*/  LEA.HI R2, R2, R5, RZ, 0x1d ;  /* 0x0000000502027211 */ /* 0x000fe400078fe8ff */
[----:B------:R-:W1:Y:S03]  /*0110*/  LDC.64 R4, c[0x0][0x238] ;  /* 0x00008e00ff047b82 */ /* 0x000e660000000a00 */
[----:B------:R-:W-:-:S04]  /*0120*/  IMAD R15, R2, -0x30, R3 ;  /* 0xffffffd0020f7824 */ /* 0x000fc800078e0203 */
[C---:B--2---:R-:W-:Y:S01]  /*0130*/  IMAD.WIDE R10, R15.reuse, 0x4, R10 ;  /* 0x000000040f0a7825 */ /* 0x044fe200078e020a */
[----:B------:R-:W2:Y:S04]  /*0140*/  LDC.64 R2, c[0x0][0x210] ;  /* 0x00008400ff027b82 */ /* 0x000ea80000000a00 */
[----:B------:R3:W2:Y:S01]  /*0150*/  LDG.E.EL R16, desc[UR4][R10.64] ;  /* 0x000000040a107981 */ /* 0x0006a2000c2e1900 */
[----:B----4-:R-:W-:-:S04]  /*0160*/  IMAD.WIDE R6, R15, 0x4, R6 ;  /* 0x000000040f067825 */ /* 0x010fc800078e0206 */
[C---:B-----5:R-:W-:Y:S02]  /*0170*/  IMAD.WIDE R8, R15.reuse, 0x4, R8 ;  /* 0x000000040f087825 */ /* 0x060fe400078e0208 */
[----:B------:R4:W5:Y:S02]  /*0180*/  LDG.E.EL R7, desc[UR4][R6.64] ;  /* 0x0000000406077981 */ /* 0x000964000c2e1900 */
[C---:B0--3--:R-:W-:Y:S02]  /*0190*/  IMAD.WIDE R10, R15.reuse, 0x4, R12 ;  /* 0x000000040f0a7825 */ /* 0x049fe400078e020c */
[----:B------:R-:W3:Y:S02]  /*01a0*/  LDG.E.EL R8, desc[UR4][R8.64] ;  /* 0x0000000408087981 */ /* 0x000ee4000c2e1900 */
[C---:B--2---:R-:W-:Y:S02]  /*01b0*/  IMAD.WIDE R2, R0.reuse, 0x4, R2 ;  /* 0x0000000400027825 */ /* 0x044fe400078e0202 */
[----:B------:R-:W2:Y:S04]  /*01c0*/  LDG.E.EL R10, desc[UR4][R10.64] ;  /* 0x000000040a0a7981 */ /* 0x000ea8000c2e1900 */
[----:B------:R-:W5:Y:S01]  /*01d0*/  LDG.E R14, desc[UR4][R2.64] ;  /* 0x00000004020e7981 */ /* 0x000f62000c1e1900 */
[----:B-1----:R-:W-:Y:S01]  /*01e0*/  IMAD.WIDE R12, R15, 0x4, R4 ;  /* 0x000000040f0c7825 */ /* 0x002fe200078e0204 */
[----:B----4-:R-:W-:Y:S01]  /*01f0*/  HFMA2.MMA R6, -RZ, RZ, 1.625, 0 ;  /* 0x3e800000ff067435 */ /* 0x010fe200000001ff */
[----:B------:R-:W0:Y:S04]  /*0200*/  LDC.64 R4, c[0x0][0x240] ;  /* 0x00009000ff047b82 */ /* 0x000e280000000a00 */
[----:B------:R-:W2:Y:S01]  /*0210*/  LDG.E.EL R13, desc[UR4][R12.64] ;  /* 0x000000040c0d7981 */ /* 0x000ea2000c2e1900 */
[----:B0-----:R-:W-:-:S04]  /*0220*/  IMAD.WIDE R4, R0, 0x4, R4 ;  /* 0x0000000400047825 */ /* 0x001fc800078e0204 */
[----:B------:R-:W-:-:S04]  /*0230*/  FADD R16, R16, 9.9999997473787516356e-06 ;  /* 0x3727c5ac10107421 */ /* 0x000fc80000000000 */
[----:B------:R-:W0:Y:S02]  /*0240*/  MUFU.SQRT R15, R16 ;  /* 0x00000010000f7308 */ /* 0x000e240000002000 */
[C---:B0-----:R-:W-:Y:S02]  /*0250*/  FSETP.GT.AND P0, PT, R15.reuse, 8.50705917302346158658e+37, PT ;  /* 0x7e8000000f00780b */ /* 0x041fe40003f04000 */
[----:B------:R-:W-:-:S11]  /*0260*/  FSETP.GEU.AND P1, PT, R15, 1.175494350822287508e-38, PT ;  /* 0x008000000f00780b */ /* 0x000fd60003f2e000 */
[----:B------:R-:W-:-:S04]  /*0270*/  @P0 FMUL R15, R15, 0.25 ;  /* 0x3e8000000f0f0820 */ /* 0x000fc80000400000 */
[----:B------:R-:W-:-:S06]  /*0280*/  @!P1 FMUL R15, R15, 16777216 ;  /* 0x4b8000000f0f9820 */ /* 0x000fcc0000400000 */
[----:B------:R-:W0:Y:S01]  /*0290*/  MUFU.RCP R15, R15 ;  /* 0x0000000f000f7308 */ /* 0x000e220000001000 */
[----:B------:R-:W-:Y:S01]  /*02a0*/  FSEL R6, R6, 1, P0 ;  /* 0x3f80000006067808 */ /* 0x000fe20000000000 */
[----:B-----5:R-:W-:-:S04]  /*02b0*/  FADD R7, R14, R7 ;  /* 0x000000070e077221 */ /* 0x020fc80000000000 */
[----:B------:R-:W-:Y:S01]  /*02c0*/  @!P1 FMUL R6, R6, 16777216 ;  /* 0x4b80000006069820 */ /* 0x000fe20000400000 */
[----:B---3--:R-:W-:-:S03]  /*02d0*/  FADD R8, -R8, R7 ;  /* 0x0000000708087221 */ /* 0x008fc60000000100 */
[----:B0-----:R-:W-:-:S04]  /*02e0*/  FMUL R9, R15, R6 ;  /* 0x000000060f097220 */ /* 0x001fc80000400000 */
[----:B------:R-:W-:-:S04]  /*02f0*/  FMUL R8, R8, R9 ;  /* 0x0000000908087220 */ /* 0x000fc80000400000 */
[----:B--2---:R-:W-:Y:S01]  /*0300*/  FFMA R13, R10, R8, R13 ;  /* 0x000000080a0d7223 */ /* 0x004fe2000000000d */
[----:B------:R-:W-:Y:S04]  /*0310*/  STG.E desc[UR4][R2.64], R7 ;  /* 0x0000000702007986 */ /* 0x000fe8000c101904 */
[----:B------:R-:W-:Y:S01]  /*0320*/  STG.E desc[UR4][R4.64], R13 ;  /* 0x0000000d04007986 */ /* 0x000fe2000c101904 */
[----:B------:R-:W-:Y:S05]  /*0330*/  EXIT ;  /* 0x000000000000794d */ /* 0x000fea0003800000 */
.L_x_0:
[----:B------:R-:W-:-:S00]  /*0340*/  BRA `(.L_x_0) ;  /* 0xfffffffc00fc7947 */ /* 0x000fc0000383ffff */
[----:B------:R-:W-:-:S00]  /*0350*/  NOP ;  /* 0x0000000000007918 */ /* 0x000fc00000000000 */
        /* <DEDUP_REMOVED lines=10> */
.L_x_1:


//--------------------- .nv.global.init           --------------------------
	.section	.nv.global.init,"aw",@progbits
.nv.global.init:
	.type		_$_str,@object
	.size		_$_str,(_$_str_$_2 - _$_str)
_$_str:
        /*0000*/ 	.byte	0x5f, 0x5f, 0x43, 0x55, 0x44, 0x41, 0x5f, 0x46, 0x54, 0x5a, 0x00
	.type		_$_str_$_2,@object
	.size		_$_str_$_2,(.L_1 - _$_str_$_2)
_$_str_$_2:
        /*000b*/ 	.byte	0x5f, 0x5f, 0x43, 0x55, 0x44, 0x41, 0x5f, 0x50, 0x52, 0x45, 0x43, 0x5f, 0x53, 0x51, 0x52, 0x54
        /*001b*/ 	.byte	0x00
.L_1:


//--------------------- .nv.constant0.triton_poi_fused__native_batch_norm_legit_no_training_convolution_6 --------------------------
	.section	.nv.constant0.triton_poi_fused__native_batch_norm_legit_no_training_convolution_6,"a",@progbits
	.sectionflags	@""
	.align	4
.nv.constant0.triton_poi_fused__native_batch_norm_legit_no_training_convolution_6:
	.zero		588
